//
// Generated by NVIDIA NVVM Compiler
//
// Compiler Build ID: CL-36424714
// Cuda compilation tools, release 13.0, V13.0.88
// Based on NVVM 20.0.0
//

.version 9.0
.target sm_100
.address_size 64


.entry _Z23cuda_lidar_normalize_c4P6float4S0_iff(
	.param .u64 .ptr .align 1 _Z23cuda_lidar_normalize_c4P6float4S0_iff_param_0,
	.param .u64 .ptr .align 1 _Z23cuda_lidar_normalize_c4P6float4S0_iff_param_1,
	.param .u32 _Z23cuda_lidar_normalize_c4P6float4S0_iff_param_2,
	.param .f32 _Z23cuda_lidar_normalize_c4P6float4S0_iff_param_3,
	.param .f32 _Z23cuda_lidar_normalize_c4P6float4S0_iff_param_4
)
{
	.reg .pred 	%p<2>;
	.reg .b32 	%r<6>;
	.reg .b32 	%f<9>;
	.reg .b64 	%rd<8>;

	ld.param.u64 	%rd1, [_Z23cuda_lidar_normalize_c4P6float4S0_iff_param_0];
	ld.param.u64 	%rd2, [_Z23cuda_lidar_normalize_c4P6float4S0_iff_param_1];
	ld.param.u32 	%r2, [_Z23cuda_lidar_normalize_c4P6float4S0_iff_param_2];
	ld.param.f32 	%f1, [_Z23cuda_lidar_normalize_c4P6float4S0_iff_param_3];
	ld.param.f32 	%f2, [_Z23cuda_lidar_normalize_c4P6float4S0_iff_param_4];
	mov.u32 	%r3, %ntid.x;
	mov.u32 	%r4, %ctaid.x;
	mov.u32 	%r5, %tid.x;
	mad.lo.s32 	%r1, %r3, %r4, %r5;
	setp.ge.s32 	%p1, %r1, %r2;
	@%p1 bra 	$L__BB0_2;
	cvta.to.global.u64 	%rd3, %rd1;
	cvta.to.global.u64 	%rd4, %rd2;
	mul.wide.s32 	%rd5, %r1, 16;
	add.s64 	%rd6, %rd3, %rd5;
	ld.global.v4.f32 	{%f3, %f4, %f5, %f6}, [%rd6];
	sub.f32 	%f7, %f6, %f1;
	mul.f32 	%f8, %f2, %f7;
	add.s64 	%rd7, %rd4, %rd5;
	st.global.v4.f32 	[%rd7], {%f3, %f4, %f5, %f8};
$L__BB0_2:
	ret;

}


// ===== COMPILED SASS (sm_100) =====

	.target	sm_100

	.elftype	@"ET_EXEC"


//--------------------- .note.nv.tkinfo           --------------------------
	.section	.note.nv.tkinfo,"",@"SHT_NOTE"
	.sectionflags	@"SHF_NOTE_NV_TKINFO"
	.tkinfo
        /*0018*/ 	.word	0x00000002
        /*0030*/ 	.string	""
        /*0030*/ 	.string	"ptxas"
        /*0030*/ 	.string	"Cuda compilation tools, release 13.0, V13.0.88"
        /*0030*/ 	.string	"Build cuda_13.0.r13.0/compiler.36424714_0"
        /*0030*/ 	.string	"-arch sm_100 -m 64 "



//--------------------- .note.nv.cuinfo           --------------------------
	.section	.note.nv.cuinfo,"",@"SHT_NOTE"
	.sectionflags	@"SHF_NOTE_NV_CUINFO"
        /*0018*/ 	.short	0x0002
        /*001a*/ 	.short	0x0064
        /*001c*/ 	.short	0x0082
	.zero		2


//--------------------- .nv.info                  --------------------------
	.section	.nv.info,"",@"SHT_CUDA_INFO"
	.align	4


	//----- nvinfo : EIATTR_REGCOUNT
	.align		4
        /*0000*/ 	.byte	0x04, 0x2f
        /*0002*/ 	.short	(.L_1 - .L_0)
	.align		4
.L_0:
        /*0004*/ 	.word	index@(_Z23cuda_lidar_normalize_c4P6float4S0_iff)
        /*0008*/ 	.word	0x0000000c


	//----- nvinfo : EIATTR_FRAME_SIZE
	.align		4
.L_1:
        /*000c*/ 	.byte	0x04, 0x11
        /*000e*/ 	.short	(.L_3 - .L_2)
	.align		4
.L_2:
        /*0010*/ 	.word	index@(_Z23cuda_lidar_normalize_c4P6float4S0_iff)
        /*0014*/ 	.word	0x00000000


	//----- nvinfo : EIATTR_MIN_STACK_SIZE
	.align		4
.L_3:
        /*0018*/ 	.byte	0x04, 0x12
        /*001a*/ 	.short	(.L_5 - .L_4)
	.align		4
.L_4:
        /*001c*/ 	.word	index@(_Z23cuda_lidar_normalize_c4P6float4S0_iff)
        /*0020*/ 	.word	0x00000000
.L_5:


//--------------------- .nv.compat                --------------------------
	.section	.nv.compat,"",@"SHT_CUDA_COMPAT_INFO"
	.align	4
        /*0000*/ 	.byte	0x02, 0x09, 0x00, 0x00, 0x02, 0x02, 0x01, 0x00, 0x02, 0x05, 0x05, 0x00, 0x03, 0x07, 0x01, 0x01
        /*0010*/ 	.byte	0x02, 0x03, 0x00, 0x00, 0x02, 0x06, 0x01, 0x00, 0x04, 0x0b, 0x08, 0x00, 0x09, 0x00, 0x00, 0x00
        /*0020*/ 	.byte	0x00, 0x00, 0x00, 0x00


//--------------------- .nv.info._Z23cuda_lidar_normalize_c4P6float4S0_iff --------------------------
	.section	.nv.info._Z23cuda_lidar_normalize_c4P6float4S0_iff,"",@"SHT_CUDA_INFO"
	.sectionflags	@""
	.align	4


	//----- nvinfo : EIATTR_CUDA_API_VERSION
	.align		4
        /*0000*/ 	.byte	0x04, 0x37
        /*0002*/ 	.short	(.L_7 - .L_6)
.L_6:
        /*0004*/ 	.word	0x00000082


	//----- nvinfo : EIATTR_KPARAM_INFO
	.align		4
.L_7:
        /*0008*/ 	.byte	0x04, 0x17
        /*000a*/ 	.short	(.L_9 - .L_8)
.L_8:
        /*000c*/ 	.word	0x00000000
        /*0010*/ 	.short	0x0004
        /*0012*/ 	.short	0x0018
        /*0014*/ 	.byte	0x00, 0xf0, 0x11, 0x00


	//----- nvinfo : EIATTR_KPARAM_INFO
	.align		4
.L_9:
        /*0018*/ 	.byte	0x04, 0x17
        /*001a*/ 	.short	(.L_11 - .L_10)
.L_10:
        /*001c*/ 	.word	0x00000000
        /*0020*/ 	.short	0x0003
        /*0022*/ 	.short	0x0014
        /*0024*/ 	.byte	0x00, 0xf0, 0x11, 0x00


	//----- nvinfo : EIATTR_KPARAM_INFO
	.align		4
.L_11:
        /*0028*/ 	.byte	0x04, 0x17
        /*002a*/ 	.short	(.L_13 - .L_12)
.L_12:
        /*002c*/ 	.word	0x00000000
        /*0030*/ 	.short	0x0002
        /*0032*/ 	.short	0x0010
        /*0034*/ 	.byte	0x00, 0xf0, 0x11, 0x00


	//----- nvinfo : EIATTR_KPARAM_INFO
	.align		4
.L_13:
        /*0038*/ 	.byte	0x04, 0x17
        /*003a*/ 	.short	(.L_15 - .L_14)
.L_14:
        /*003c*/ 	.word	0x00000000
        /*0040*/ 	.short	0x0001
        /*0042*/ 	.short	0x0008
        /*0044*/ 	.byte	0x00, 0xf5, 0x21, 0x00


	//----- nvinfo : EIATTR_KPARAM_INFO
	.align		4
.L_15:
        /*0048*/ 	.byte	0x04, 0x17
        /*004a*/ 	.short	(.L_17 - .L_16)
.L_16:
        /*004c*/ 	.word	0x00000000
        /*0050*/ 	.short	0x0000
        /*0052*/ 	.short	0x0000
        /*0054*/ 	.byte	0x00, 0xf5, 0x21, 0x00


	//----- nvinfo : EIATTR_SPARSE_MMA_MASK
	.align		4
.L_17:
        /*0058*/ 	.byte	0x03, 0x50
        /*005a*/ 	.short	0x0000


	//----- nvinfo : EIATTR_MAXREG_COUNT
	.align		4
        /*005c*/ 	.byte	0x03, 0x1b
        /*005e*/ 	.short	0x00ff


	//----- nvinfo : EIATTR_MERCURY_ISA_VERSION
	.align		4
        /*0060*/ 	.byte	0x03, 0x5f
        /*0062*/ 	.short	0x0101


	//----- nvinfo : EIATTR_VRC_CTA_INIT_COUNT
	.align		4
        /*0064*/ 	.byte	0x02, 0x4a
	.zero		1
	.zero		1


	//----- nvinfo : EIATTR_EXIT_INSTR_OFFSETS
	.align		4
        /*0068*/ 	.byte	0x04, 0x1c
        /*006a*/ 	.short	(.L_19 - .L_18)


	//   ....[0]....
.L_18:
        /*006c*/ 	.word	0x00000070


	//   ....[1]....
        /*0070*/ 	.word	0x00000130


	//----- nvinfo : EIATTR_CBANK_PARAM_SIZE
	.align		4
.L_19:
        /*0074*/ 	.byte	0x03, 0x19
        /*0076*/ 	.short	0x001c


	//----- nvinfo : EIATTR_PARAM_CBANK
	.align		4
        /*0078*/ 	.byte	0x04, 0x0a
        /*007a*/ 	.short	(.L_21 - .L_20)
	.align		4
.L_20:
        /*007c*/ 	.word	index@(.nv.constant0._Z23cuda_lidar_normalize_c4P6float4S0_iff)
        /*0080*/ 	.short	0x0380
        /*0082*/ 	.short	0x001c


	//----- nvinfo : EIATTR_SW_WAR
	.align		4
.L_21:
        /*0084*/ 	.byte	0x04, 0x36
        /*0086*/ 	.short	(.L_23 - .L_22)
.L_22:
        /*0088*/ 	.word	0x00000008
.L_23:


//--------------------- .nv.callgraph             --------------------------
	.section	.nv.callgraph,"",@"SHT_CUDA_CALLGRAPH"
	.align	4
	.sectionentsize	8
	.align		4
        /*0000*/ 	.word	0x00000000
	.align		4
        /*0004*/ 	.word	0xffffffff
	.align		4
        /*0008*/ 	.word	0x00000000
	.align		4
        /*000c*/ 	.word	0xfffffffe
	.align		4
        /*0010*/ 	.word	0x00000000
	.align		4
        /*0014*/ 	.word	0xfffffffd
	.align		4
        /*0018*/ 	.word	0x00000000
	.align		4
        /*001c*/ 	.word	0xfffffffc


//--------------------- .text._Z23cuda_lidar_normalize_c4P6float4S0_iff --------------------------
	.section	.text._Z23cuda_lidar_normalize_c4P6float4S0_iff,"ax",@progbits
	.align	128
.text._Z23cuda_lidar_normalize_c4P6float4S0_iff:
        .type           _Z23cuda_lidar_normalize_c4P6float4S0_iff,@function
        .size           _Z23cuda_lidar_normalize_c4P6float4S0_iff,(.L_x_1 - _Z23cuda_lidar_normalize_c4P6float4S0_iff)
        .other          _Z23cuda_lidar_normalize_c4P6float4S0_iff,@"STO_CUDA_ENTRY STV_DEFAULT"
_Z23cuda_lidar_normalize_c4P6float4S0_iff:
[----:B------:R-:W-:Y:S01]  /*0000*/  LDC R1, c[0x0][0x37c] ;  /* 0x0000df00ff017b82 */ /* 0x000fe20000000800 */
[----:B------:R-:W0:Y:S01]  /*0010*/  S2R R9, SR_CTAID.X ;  /* 0x0000000000097919 */ /* 0x000e220000002500 */
[----:B------:R-:W0:Y:S01]  /*0020*/  LDCU UR4, c[0x0][0x360] ;  /* 0x00006c00ff0477ac */ /* 0x000e220008000800 */
[----:B------:R-:W0:Y:S01]  /*0030*/  S2R R0, SR_TID.X ;  /* 0x0000000000007919 */ /* 0x000e220000002100 */
[----:B------:R-:W1:Y:S01]  /*0040*/  LDCU UR5, c[0x0][0x390] ;  /* 0x00007200ff0577ac */ /* 0x000e620008000800 */
[----:B0-----:R-:W-:-:S05]  /*0050*/  IMAD R9, R9, UR4, R0 ;  /* 0x0000000409097c24 */ /* 0x001fca000f8e0200 */
[----:B-1----:R-:W-:-:S13]  /*0060*/  ISETP.GE.AND P0, PT, R9, UR5, PT ;  /* 0x0000000509007c0c */ /* 0x002fda000bf06270 */
[----:B------:R-:W-:Y:S05]  /*0070*/  @P0 EXIT ;  /* 0x000000000000094d */ /* 0x000fea0003800000 */
[----:B------:R-:W0:Y:S01]  /*0080*/  LDC.64 R4, c[0x0][0x380] ;  /* 0x0000e000ff047b82 */ /* 0x000e220000000a00 */
[----:B------:R-:W1:Y:S01]  /*0090*/  LDCU.64 UR4, c[0x0][0x358] ;  /* 0x00006b00ff0477ac */ /* 0x000e620008000a00 */
[----:B------:R-:W2:Y:S06]  /*00a0*/  LDCU UR6, c[0x0][0x394] ;  /* 0x00007280ff0677ac */ /* 0x000eac0008000800 */
[----:B------:R-:W3:Y:S01]  /*00b0*/  LDC.64 R2, c[0x0][0x388] ;  /* 0x0000e200ff027b82 */ /* 0x000ee20000000a00 */
[----:B------:R-:W4:Y:S01]  /*00c0*/  LDCU UR7, c[0x0][0x398] ;  /* 0x00007300ff0777ac */ /* 0x000f220008000800 */
[----:B0-----:R-:W-:-:S06]  /*00d0*/  IMAD.WIDE R4, R9, 0x10, R4 ;  /* 0x0000001009047825 */ /* 0x001fcc00078e0204 */
[----:B-1----:R-:W2:Y:S01]  /*00e0*/  LDG.E.128 R4, desc[UR4][R4.64] ;  /* 0x0000000404047981 */ /* 0x002ea2000c1e1d00 */
[----:B---3--:R-:W-:-:S04]  /*00f0*/  IMAD.WIDE R2, R9, 0x10, R2 ;  /* 0x0000001009027825 */ /* 0x008fc800078e0202 */
[----:B--2---:R-:W-:-:S04]  /*0100*/  FADD R7, R7, -UR6 ;  /* 0x8000000607077e21 */ /* 0x004fc80008000000 */
[----:B----4-:R-:W-:-:S05]  /*0110*/  FMUL R7, R7, UR7 ;  /* 0x0000000707077c20 */ /* 0x010fca0008400000 */
[----:B------:R-:W-:Y:S01]  /*0120*/  STG.E.128 desc[UR4][R2.64], R4 ;  /* 0x0000000402007986 */ /* 0x000fe2000c101d04 */
[----:B------:R-:W-:Y:S05]  /*0130*/  EXIT ;  /* 0x000000000000794d */ /* 0x000fea0003800000 */
.L_x_0:
[----:B------:R-:W-:-:S00]  /*0140*/  BRA `(.L_x_0) ;  /* 0xfffffffc00fc7947 */ /* 0x000fc0000383ffff */
[----:B------:R-:W-:-:S00]  /*0150*/  NOP ;  /* 0x0000000000007918 */ /* 0x000fc00000000000 */
        /* <DEDUP_REMOVED lines=10> */
.L_x_1:


//--------------------- .nv.shared.reserved.0     --------------------------
	.section	.nv.shared.reserved.0,"aw",@nobits
	.weak		__nv_reservedSMEM_offset_0_alias
	.size		__nv_reservedSMEM_offset_0_alias, 0, 64
	.other		__nv_reservedSMEM_offset_0_alias,@"STO_CUDA_RESERVED_SHARED STV_DEFAULT"
__nv_reservedSMEM_offset_0_alias:
	.zero		0
	.zero		64


//--------------------- .nv.constant0._Z23cuda_lidar_normalize_c4P6float4S0_iff --------------------------
	.section	.nv.constant0._Z23cuda_lidar_normalize_c4P6float4S0_iff,"a",@progbits
	.sectionflags	@""
	.align	4
.nv.constant0._Z23cuda_lidar_normalize_c4P6float4S0_iff:
	.zero		924


//--------------------- SYMBOLS --------------------------

	.type		.nv.reservedSmem.offset0,@object
	.size		.nv.reservedSmem.offset0,0x4
